//
// Generated by NVIDIA NVVM Compiler
//
// Compiler Build ID: CL-36424714
// Cuda compilation tools, release 13.0, V13.0.88
// Based on NVVM 20.0.0
//

.version 9.0
.target sm_100
.address_size 64

	// .globl	_Z6logNepPfS_i

.visible .entry _Z6logNepPfS_i(
	.param .u64 .ptr .align 1 _Z6logNepPfS_i_param_0,
	.param .u64 .ptr .align 1 _Z6logNepPfS_i_param_1,
	.param .u32 _Z6logNepPfS_i_param_2
)
{
	.reg .pred 	%p<6>;
	.reg .b32 	%r<9>;
	.reg .b32 	%f<9>;
	.reg .b64 	%rd<9>;

	ld.param.u64 	%rd4, [_Z6logNepPfS_i_param_0];
	ld.param.u64 	%rd3, [_Z6logNepPfS_i_param_1];
	ld.param.u32 	%r8, [_Z6logNepPfS_i_param_2];
	cvta.to.global.u64 	%rd1, %rd4;
	mov.u32 	%r1, %tid.x;
	add.s32 	%r5, %r1, 1;
	cvt.rn.f32.u32 	%f1, %r5;
	and.b32  	%r6, %r1, 1;
	setp.eq.b32 	%p1, %r6, 1;
	selp.b32 	%r7, -1, 1, %p1;
	rcp.rn.f32 	%f2, %f1;
	cvt.rn.f32.s32 	%f3, %r7;
	mul.f32 	%f4, %f2, %f3;
	mul.wide.u32 	%rd5, %r1, 4;
	add.s64 	%rd2, %rd1, %rd5;
	st.global.f32 	[%rd2], %f4;
	bar.sync 	0;
	setp.lt.s32 	%p2, %r8, 2;
	@%p2 bra 	$L__BB0_4;
$L__BB0_1:
	shr.u32 	%r3, %r8, 1;
	setp.ge.u32 	%p3, %r1, %r3;
	@%p3 bra 	$L__BB0_3;
	ld.global.f32 	%f5, [%rd2];
	mul.wide.u32 	%rd6, %r3, 4;
	add.s64 	%rd7, %rd2, %rd6;
	ld.global.f32 	%f6, [%rd7];
	add.f32 	%f7, %f5, %f6;
	st.global.f32 	[%rd2], %f7;
$L__BB0_3:
	bar.sync 	0;
	setp.gt.u32 	%p4, %r8, 3;
	mov.u32 	%r8, %r3;
	@%p4 bra 	$L__BB0_1;
$L__BB0_4:
	setp.ne.s32 	%p5, %r1, 0;
	@%p5 bra 	$L__BB0_6;
	ld.global.f32 	%f8, [%rd1];
	cvta.to.global.u64 	%rd8, %rd3;
	st.global.f32 	[%rd8], %f8;
$L__BB0_6:
	ret;

}


// ===== COMPILED SASS (sm_100) =====

	.target	sm_100

	.elftype	@"ET_EXEC"


//--------------------- .note.nv.tkinfo           --------------------------
	.section	.note.nv.tkinfo,"",@"SHT_NOTE"
	.sectionflags	@"SHF_NOTE_NV_TKINFO"
	.tkinfo
        /*0018*/ 	.word	0x00000002
        /*0030*/ 	.string	""
        /*0030*/ 	.string	"ptxas"
        /*0030*/ 	.string	"Cuda compilation tools, release 13.0, V13.0.88"
        /*0030*/ 	.string	"Build cuda_13.0.r13.0/compiler.36424714_0"
        /*0030*/ 	.string	"-arch sm_100 -m 64 "



//--------------------- .note.nv.cuinfo           --------------------------
	.section	.note.nv.cuinfo,"",@"SHT_NOTE"
	.sectionflags	@"SHF_NOTE_NV_CUINFO"
        /*0018*/ 	.short	0x0002
        /*001a*/ 	.short	0x0064
        /*001c*/ 	.short	0x0082
	.zero		2


//--------------------- .nv.info                  --------------------------
	.section	.nv.info,"",@"SHT_CUDA_INFO"
	.align	4


	//----- nvinfo : EIATTR_REGCOUNT
	.align		4
        /*0000*/ 	.byte	0x04, 0x2f
        /*0002*/ 	.short	(.L_1 - .L_0)
	.align		4
.L_0:
        /*0004*/ 	.word	index@(_Z6logNepPfS_i)
        /*0008*/ 	.word	0x00000010


	//----- nvinfo : EIATTR_FRAME_SIZE
	.align		4
.L_1:
        /*000c*/ 	.byte	0x04, 0x11
        /*000e*/ 	.short	(.L_3 - .L_2)
	.align		4
.L_2:
        /*0010*/ 	.word	index@($__internal_0_$__cuda_sm20_rcp_rn_f32_slowpath)
        /*0014*/ 	.word	0x00000000


	//----- nvinfo : EIATTR_FRAME_SIZE
	.align		4
.L_3:
        /*0018*/ 	.byte	0x04, 0x11
        /*001a*/ 	.short	(.L_5 - .L_4)
	.align		4
.L_4:
        /*001c*/ 	.word	index@(_Z6logNepPfS_i)
        /*0020*/ 	.word	0x00000000


	//----- nvinfo : EIATTR_MIN_STACK_SIZE
	.align		4
.L_5:
        /*0024*/ 	.byte	0x04, 0x12
        /*0026*/ 	.short	(.L_7 - .L_6)
	.align		4
.L_6:
        /*0028*/ 	.word	index@(_Z6logNepPfS_i)
        /*002c*/ 	.word	0x00000000
.L_7:


//--------------------- .nv.compat                --------------------------
	.section	.nv.compat,"",@"SHT_CUDA_COMPAT_INFO"
	.align	4
        /*0000*/ 	.byte	0x02, 0x09, 0x00, 0x00, 0x02, 0x02, 0x01, 0x00, 0x02, 0x05, 0x05, 0x00, 0x03, 0x07, 0x01, 0x01
        /*0010*/ 	.byte	0x02, 0x03, 0x00, 0x00, 0x02, 0x06, 0x01, 0x00, 0x04, 0x0b, 0x08, 0x00, 0x09, 0x00, 0x00, 0x00
        /*0020*/ 	.byte	0x00, 0x00, 0x00, 0x00


//--------------------- .nv.info._Z6logNepPfS_i   --------------------------
	.section	.nv.info._Z6logNepPfS_i,"",@"SHT_CUDA_INFO"
	.sectionflags	@""
	.align	4


	//----- nvinfo : EIATTR_CUDA_API_VERSION
	.align		4
        /*0000*/ 	.byte	0x04, 0x37
        /*0002*/ 	.short	(.L_9 - .L_8)
.L_8:
        /*0004*/ 	.word	0x00000082


	//----- nvinfo : EIATTR_KPARAM_INFO
	.align		4
.L_9:
        /*0008*/ 	.byte	0x04, 0x17
        /*000a*/ 	.short	(.L_11 - .L_10)
.L_10:
        /*000c*/ 	.word	0x00000000
        /*0010*/ 	.short	0x0002
        /*0012*/ 	.short	0x0010
        /*0014*/ 	.byte	0x00, 0xf0, 0x11, 0x00


	//----- nvinfo : EIATTR_KPARAM_INFO
	.align		4
.L_11:
        /*0018*/ 	.byte	0x04, 0x17
        /*001a*/ 	.short	(.L_13 - .L_12)
.L_12:
        /*001c*/ 	.word	0x00000000
        /*0020*/ 	.short	0x0001
        /*0022*/ 	.short	0x0008
        /*0024*/ 	.byte	0x00, 0xf5, 0x21, 0x00


	//----- nvinfo : EIATTR_KPARAM_INFO
	.align		4
.L_13:
        /*0028*/ 	.byte	0x04, 0x17
        /*002a*/ 	.short	(.L_15 - .L_14)
.L_14:
        /*002c*/ 	.word	0x00000000
        /*0030*/ 	.short	0x0000
        /*0032*/ 	.short	0x0000
        /*0034*/ 	.byte	0x00, 0xf5, 0x21, 0x00


	//----- nvinfo : EIATTR_SPARSE_MMA_MASK
	.align		4
.L_15:
        /*0038*/ 	.byte	0x03, 0x50
        /*003a*/ 	.short	0x0000


	//----- nvinfo : EIATTR_MAXREG_COUNT
	.align		4
        /*003c*/ 	.byte	0x03, 0x1b
        /*003e*/ 	.short	0x00ff


	//----- nvinfo : EIATTR_NUM_BARRIERS
	.align		4
        /*0040*/ 	.byte	0x02, 0x4c
        /*0042*/ 	.byte	0x01
	.zero		1


	//----- nvinfo : EIATTR_MERCURY_ISA_VERSION
	.align		4
        /*0044*/ 	.byte	0x03, 0x5f
        /*0046*/ 	.short	0x0101


	//----- nvinfo : EIATTR_VRC_CTA_INIT_COUNT
	.align		4
        /*0048*/ 	.byte	0x02, 0x4a
	.zero		1
	.zero		1


	//----- nvinfo : EIATTR_EXIT_INSTR_OFFSETS
	.align		4
        /*004c*/ 	.byte	0x04, 0x1c
        /*004e*/ 	.short	(.L_17 - .L_16)


	//   ....[0]....
.L_16:
        /*0050*/ 	.word	0x00000300


	//   ....[1]....
        /*0054*/ 	.word	0x00000350


	//----- nvinfo : EIATTR_CRS_STACK_SIZE
	.align		4
.L_17:
        /*0058*/ 	.byte	0x04, 0x1e
        /*005a*/ 	.short	(.L_19 - .L_18)
.L_18:
        /*005c*/ 	.word	0x00000000


	//----- nvinfo : EIATTR_CBANK_PARAM_SIZE
	.align		4
.L_19:
        /*0060*/ 	.byte	0x03, 0x19
        /*0062*/ 	.short	0x0014


	//----- nvinfo : EIATTR_PARAM_CBANK
	.align		4
        /*0064*/ 	.byte	0x04, 0x0a
        /*0066*/ 	.short	(.L_21 - .L_20)
	.align		4
.L_20:
        /*0068*/ 	.word	index@(.nv.constant0._Z6logNepPfS_i)
        /*006c*/ 	.short	0x0380
        /*006e*/ 	.short	0x0014


	//----- nvinfo : EIATTR_SW_WAR
	.align		4
.L_21:
        /*0070*/ 	.byte	0x04, 0x36
        /*0072*/ 	.short	(.L_23 - .L_22)
.L_22:
        /*0074*/ 	.word	0x00000008
.L_23:


//--------------------- .nv.callgraph             --------------------------
	.section	.nv.callgraph,"",@"SHT_CUDA_CALLGRAPH"
	.align	4
	.sectionentsize	8
	.align		4
        /*0000*/ 	.word	0x00000000
	.align		4
        /*0004*/ 	.word	0xffffffff
	.align		4
        /*0008*/ 	.word	0x00000000
	.align		4
        /*000c*/ 	.word	0xfffffffe
	.align		4
        /*0010*/ 	.word	0x00000000
	.align		4
        /*0014*/ 	.word	0xfffffffd
	.align		4
        /*0018*/ 	.word	0x00000000
	.align		4
        /*001c*/ 	.word	0xfffffffc


//--------------------- .text._Z6logNepPfS_i      --------------------------
	.section	.text._Z6logNepPfS_i,"ax",@progbits
	.align	128
        .global         _Z6logNepPfS_i
        .type           _Z6logNepPfS_i,@function
        .size           _Z6logNepPfS_i,(.L_x_12 - _Z6logNepPfS_i)
        .other          _Z6logNepPfS_i,@"STO_CUDA_ENTRY STV_DEFAULT"
_Z6logNepPfS_i:
.text._Z6logNepPfS_i:
[----:B------:R-:W-:Y:S01]  /*0000*/  LDC R1, c[0x0][0x37c] ;  /* 0x0000df00ff017b82 */ /* 0x000fe20000000800 */
[----:B------:R-:W0:Y:S01]  /*0010*/  S2R R3, SR_TID.X ;  /* 0x0000000000037919 */ /* 0x000e220000002100 */
[----:B------:R-:W1:Y:S01]  /*0020*/  LDCU UR6, c[0x0][0x390] ;  /* 0x00007200ff0677ac */ /* 0x000e620008000800 */
[----:B------:R-:W-:Y:S01]  /*0030*/  IMAD.MOV.U32 R5, RZ, RZ, -0x1 ;  /* 0xffffffffff057424 */ /* 0x000fe200078e00ff */
[----:B------:R-:W-:Y:S01]  /*0040*/  BSSY.RECONVERGENT B0, `(.L_x_0) ;  /* 0x0000013000007945 */ /* 0x000fe20003800200 */
[----:B------:R-:W2:Y:S01]  /*0050*/  LDCU.64 UR4, c[0x0][0x358] ;  /* 0x00006b00ff0477ac */ /* 0x000ea20008000a00 */
[C---:B0-----:R-:W-:Y:S01]  /*0060*/  VIADD R0, R3.reuse, 0x1 ;  /* 0x0000000103007836 */ /* 0x041fe20000000000 */
[----:B------:R-:W-:-:S04]  /*0070*/  LOP3.LUT R4, R3, 0x1, RZ, 0xc0, !PT ;  /* 0x0000000103047812 */ /* 0x000fc800078ec0ff */
[----:B------:R-:W-:Y:S02]  /*0080*/  I2FP.F32.U32 R0, R0 ;  /* 0x0000000000007245 */ /* 0x000fe40000201000 */
[----:B------:R-:W-:Y:S01]  /*0090*/  ISETP.NE.U32.AND P0, PT, R4, 0x1, PT ;  /* 0x000000010400780c */ /* 0x000fe20003f05070 */
[----:B-1----:R-:W-:Y:S02]  /*00a0*/  IMAD.U32 R4, RZ, RZ, UR6 ;  /* 0x00000006ff047e24 */ /* 0x002fe4000f8e00ff */
[----:B------:R-:W-:Y:S01]  /*00b0*/  VIADD R2, R0, 0x1800000 ;  /* 0x0180000000027836 */ /* 0x000fe20000000000 */
[----:B------:R-:W-:-:S04]  /*00c0*/  SEL R5, R5, 0x1, !P0 ;  /* 0x0000000105057807 */ /* 0x000fc80004000000 */
[----:B------:R-:W-:-:S04]  /*00d0*/  LOP3.LUT R2, R2, 0x7f800000, RZ, 0xc0, !PT ;  /* 0x7f80000002027812 */ /* 0x000fc800078ec0ff */
[----:B------:R-:W-:-:S13]  /*00e0*/  ISETP.GT.U32.AND P1, PT, R2, 0x1ffffff, PT ;  /* 0x01ffffff0200780c */ /* 0x000fda0003f24070 */
[----:B--2---:R-:W-:Y:S05]  /*00f0*/  @P1 BRA `(.L_x_1) ;  /* 0x00000000000c1947 */ /* 0x004fea0003800000 */
[----:B------:R-:W-:-:S07]  /*0100*/  MOV R6, 0x120 ;  /* 0x0000012000067802 */ /* 0x000fce0000000f00 */
[----:B------:R-:W-:Y:S05]  /*0110*/  CALL.REL.NOINC `($__internal_0_$__cuda_sm20_rcp_rn_f32_slowpath) ;  /* 0x0000000000907944 */ /* 0x000fea0003c00000 */
[----:B------:R-:W-:Y:S05]  /*0120*/  BRA `(.L_x_2) ;  /* 0x0000000000107947 */ /* 0x000fea0003800000 */
.L_x_1:
[----:B------:R-:W0:Y:S02]  /*0130*/  MUFU.RCP R7, R0 ;  /* 0x0000000000077308 */ /* 0x000e240000001000 */
[----:B0-----:R-:W-:-:S04]  /*0140*/  FFMA R2, R0, R7, -1 ;  /* 0xbf80000000027423 */ /* 0x001fc80000000007 */
[----:B------:R-:W-:-:S04]  /*0150*/  FADD.FTZ R2, -R2, -RZ ;  /* 0x800000ff02027221 */ /* 0x000fc80000010100 */
[----:B------:R-:W-:-:S07]  /*0160*/  FFMA R2, R7, R2, R7 ;  /* 0x0000000207027223 */ /* 0x000fce0000000007 */
.L_x_2:
[----:B------:R-:W-:Y:S05]  /*0170*/  BSYNC.RECONVERGENT B0 ;  /* 0x0000000000007941 */ /* 0x000fea0003800200 */
.L_x_0:
[----:B------:R-:W0:Y:S01]  /*0180*/  LDC.64 R6, c[0x0][0x380] ;  /* 0x0000e000ff067b82 */ /* 0x000e220000000a00 */
[----:B------:R-:W-:Y:S01]  /*0190*/  I2FP.F32.S32 R5, R5 ;  /* 0x0000000500057245 */ /* 0x000fe20000201400 */
[----:B------:R-:W1:Y:S04]  /*01a0*/  LDCU UR6, c[0x0][0x390] ;  /* 0x00007200ff0677ac */ /* 0x000e680008000800 */
[----:B------:R-:W-:Y:S01]  /*01b0*/  FMUL R5, R5, R2 ;  /* 0x0000000205057220 */ /* 0x000fe20000400000 */
[----:B-1----:R-:W-:Y:S01]  /*01c0*/  UISETP.GE.AND UP0, UPT, UR6, 0x2, UPT ;  /* 0x000000020600788c */ /* 0x002fe2000bf06270 */
[----:B0-----:R-:W-:-:S05]  /*01d0*/  IMAD.WIDE.U32 R6, R3, 0x4, R6 ;  /* 0x0000000403067825 */ /* 0x001fca00078e0006 */
[----:B------:R0:W-:Y:S01]  /*01e0*/  STG.E desc[UR4][R6.64], R5 ;  /* 0x0000000506007986 */ /* 0x0001e2000c101904 */
[----:B------:R-:W-:Y:S06]  /*01f0*/  BAR.SYNC.DEFER_BLOCKING 0x0 ;  /* 0x0000000000007b1d */ /* 0x000fec0000010000 */
[----:B------:R-:W-:Y:S05]  /*0200*/  BRA.U !UP0, `(.L_x_3) ;  /* 0x0000000108387547 */ /* 0x000fea000b800000 */
.L_x_6:
[----:B------:R-:W-:Y:S01]  /*0210*/  SHF.R.U32.HI R2, RZ, 0x1, R4 ;  /* 0x00000001ff027819 */ /* 0x000fe20000011604 */
[----:B------:R-:W-:Y:S03]  /*0220*/  BSSY.RECONVERGENT B0, `(.L_x_4) ;  /* 0x0000008000007945 */ /* 0x000fe60003800200 */
[----:B------:R-:W-:-:S13]  /*0230*/  ISETP.GE.U32.AND P0, PT, R3, R2, PT ;  /* 0x000000020300720c */ /* 0x000fda0003f06070 */
[----:B-1----:R-:W-:Y:S05]  /*0240*/  @P0 BRA `(.L_x_5) ;  /* 0x0000000000140947 */ /* 0x002fea0003800000 */
[----:B------:R-:W-:Y:S01]  /*0250*/  IMAD.WIDE.U32 R8, R2, 0x4, R6 ;  /* 0x0000000402087825 */ /* 0x000fe200078e0006 */
[----:B------:R-:W0:Y:S05]  /*0260*/  LDG.E R0, desc[UR4][R6.64] ;  /* 0x0000000406007981 */ /* 0x000e2a000c1e1900 */
[----:B------:R-:W0:Y:S02]  /*0270*/  LDG.E R9, desc[UR4][R8.64] ;  /* 0x0000000408097981 */ /* 0x000e24000c1e1900 */
[----:B0-----:R-:W-:-:S05]  /*0280*/  FADD R5, R0, R9 ;  /* 0x0000000900057221 */ /* 0x001fca0000000000 */
[----:B------:R1:W-:Y:S02]  /*0290*/  STG.E desc[UR4][R6.64], R5 ;  /* 0x0000000506007986 */ /* 0x0003e4000c101904 */
.L_x_5:
[----:B------:R-:W-:Y:S05]  /*02a0*/  BSYNC.RECONVERGENT B0 ;  /* 0x0000000000007941 */ /* 0x000fea0003800200 */
.L_x_4:
[----:B------:R-:W-:Y:S01]  /*02b0*/  BAR.SYNC.DEFER_BLOCKING 0x0 ;  /* 0x0000000000007b1d */ /* 0x000fe20000010000 */
[----:B------:R-:W-:Y:S01]  /*02c0*/  ISETP.GT.U32.AND P0, PT, R4, 0x3, PT ;  /* 0x000000030400780c */ /* 0x000fe20003f04070 */
[----:B------:R-:W-:-:S12]  /*02d0*/  IMAD.MOV.U32 R4, RZ, RZ, R2 ;  /* 0x000000ffff047224 */ /* 0x000fd800078e0002 */
[----:B------:R-:W-:Y:S05]  /*02e0*/  @P0 BRA `(.L_x_6) ;  /* 0xfffffffc00c80947 */ /* 0x000fea000383ffff */
.L_x_3:
[----:B------:R-:W-:-:S13]  /*02f0*/  ISETP.NE.AND P0, PT, R3, RZ, PT ;  /* 0x000000ff0300720c */ /* 0x000fda0003f05270 */
[----:B------:R-:W-:Y:S05]  /*0300*/  @P0 EXIT ;  /* 0x000000000000094d */ /* 0x000fea0003800000 */
[----:B------:R-:W2:Y:S02]  /*0310*/  LDC.64 R2, c[0x0][0x380] ;  /* 0x0000e000ff027b82 */ /* 0x000ea40000000a00 */
[----:B--2---:R-:W2:Y:S06]  /*0320*/  LDG.E R3, desc[UR4][R2.64] ;  /* 0x0000000402037981 */ /* 0x004eac000c1e1900 */
[----:B01----:R-:W2:Y:S02]  /*0330*/  LDC.64 R4, c[0x0][0x388] ;  /* 0x0000e200ff047b82 */ /* 0x003ea40000000a00 */
[----:B--2---:R-:W-:Y:S01]  /*0340*/  STG.E desc[UR4][R4.64], R3 ;  /* 0x0000000304007986 */ /* 0x004fe2000c101904 */
[----:B------:R-:W-:Y:S05]  /*0350*/  EXIT ;  /* 0x000000000000794d */ /* 0x000fea0003800000 */
        .weak           $__internal_0_$__cuda_sm20_rcp_rn_f32_slowpath
        .type           $__internal_0_$__cuda_sm20_rcp_rn_f32_slowpath,@function
        .size           $__internal_0_$__cuda_sm20_rcp_rn_f32_slowpath,(.L_x_12 - $__internal_0_$__cuda_sm20_rcp_rn_f32_slowpath)
$__internal_0_$__cuda_sm20_rcp_rn_f32_slowpath:
[----:B------:R-:W-:Y:S01]  /*0360*/  IMAD.SHL.U32 R2, R0, 0x2, RZ ;  /* 0x0000000200027824 */ /* 0x000fe200078e00ff */
[----:B------:R-:W-:Y:S04]  /*0370*/  BSSY.RECONVERGENT B1, `(.L_x_7) ;  /* 0x0000030000017945 */ /* 0x000fe80003800200 */
[----:B------:R-:W-:-:S04]  /*0380*/  SHF.R.U32.HI R2, RZ, 0x18, R2 ;  /* 0x00000018ff027819 */ /* 0x000fc80000011602 */
[----:B------:R-:W-:-:S13]  /*0390*/  ISETP.NE.U32.AND P0, PT, R2, RZ, PT ;  /* 0x000000ff0200720c */ /* 0x000fda0003f05070 */
[----:B------:R-:W-:Y:S05]  /*03a0*/  @P0 BRA `(.L_x_8) ;  /* 0x0000000000280947 */ /* 0x000fea0003800000 */
[----:B------:R-:W-:-:S05]  /*03b0*/  IMAD.SHL.U32 R2, R0, 0x2, RZ ;  /* 0x0000000200027824 */ /* 0x000fca00078e00ff */
[----:B------:R-:W-:-:S13]  /*03c0*/  ISETP.NE.AND P0, PT, R2, RZ, PT ;  /* 0x000000ff0200720c */ /* 0x000fda0003f05270 */
[----:B------:R-:W-:Y:S01]  /*03d0*/  @P0 FFMA R8, R0, 1.84467440737095516160e+19, RZ ;  /* 0x5f80000000080823 */ /* 0x000fe200000000ff */
[----:B------:R-:W-:Y:S08]  /*03e0*/  @!P0 MUFU.RCP R7, R0 ;  /* 0x0000000000078308 */ /* 0x000ff00000001000 */
[----:B------:R-:W0:Y:S02]  /*03f0*/  @P0 MUFU.RCP R9, R8 ;  /* 0x0000000800090308 */ /* 0x000e240000001000 */
[----:B0-----:R-:W-:-:S04]  /*0400*/  @P0 FFMA R2, R8, R9, -1 ;  /* 0xbf80000008020423 */ /* 0x001fc80000000009 */
[----:B------:R-:W-:-:S04]  /*0410*/  @P0 FADD.FTZ R2, -R2, -RZ ;  /* 0x800000ff02020221 */ /* 0x000fc80000010100 */
[----:B------:R-:W-:-:S04]  /*0420*/  @P0 FFMA R2, R9, R2, R9 ;  /* 0x0000000209020223 */ /* 0x000fc80000000009 */
[----:B------:R-:W-:Y:S01]  /*0430*/  @P0 FFMA R7, R2, 1.84467440737095516160e+19, RZ ;  /* 0x5f80000002070823 */ /* 0x000fe200000000ff */
[----:B------:R-:W-:Y:S06]  /*0440*/  BRA `(.L_x_9) ;  /* 0x0000000000887947 */ /* 0x000fec0003800000 */
.L_x_8:
[----:B------:R-:W-:-:S05]  /*0450*/  VIADD R7, R2, 0xffffff03 ;  /* 0xffffff0302077836 */ /* 0x000fca0000000000 */
[----:B------:R-:W-:-:S13]  /*0460*/  ISETP.GT.U32.AND P0, PT, R7, 0x1, PT ;  /* 0x000000010700780c */ /* 0x000fda0003f04070 */
[----:B------:R-:W-:Y:S05]  /*0470*/  @P0 BRA `(.L_x_10) ;  /* 0x0000000000780947 */ /* 0x000fea0003800000 */
[----:B------:R-:W-:Y:S01]  /*0480*/  LOP3.LUT R8, R0, 0x7fffff, RZ, 0xc0, !PT ;  /* 0x007fffff00087812 */ /* 0x000fe200078ec0ff */
[----:B------:R-:W-:-:S03]  /*0490*/  IMAD.MOV.U32 R12, RZ, RZ, 0x3 ;  /* 0x00000003ff0c7424 */ /* 0x000fc600078e00ff */
[----:B------:R-:W-:Y:S02]  /*04a0*/  LOP3.LUT R8, R8, 0x3f800000, RZ, 0xfc, !PT ;  /* 0x3f80000008087812 */ /* 0x000fe400078efcff */
[----:B------:R-:W-:Y:S02]  /*04b0*/  SHF.L.U32 R13, R12, R7, RZ ;  /* 0x000000070c0d7219 */ /* 0x000fe400000006ff */
[----:B------:R-:W0:Y:S02]  /*04c0*/  MUFU.RCP R9, R8 ;  /* 0x0000000800097308 */ /* 0x000e240000001000 */
[----:B0-----:R-:W-:-:S04]  /*04d0*/  FFMA R10, R8, R9, -1 ;  /* 0xbf800000080a7423 */ /* 0x001fc80000000009 */
[----:B------:R-:W-:-:S04]  /*04e0*/  FADD.FTZ R10, -R10, -RZ ;  /* 0x800000ff0a0a7221 */ /* 0x000fc80000010100 */
[CCC-:B------:R-:W-:Y:S01]  /*04f0*/  FFMA.RM R11, R9.reuse, R10.reuse, R9.reuse ;  /* 0x0000000a090b7223 */ /* 0x1c0fe20000004009 */
[----:B------:R-:W-:-:S04]  /*0500*/  FFMA.RP R10, R9, R10, R9 ;  /* 0x0000000a090a7223 */ /* 0x000fc80000008009 */
[C---:B------:R-:W-:Y:S02]  /*0510*/  LOP3.LUT R9, R11.reuse, 0x7fffff, RZ, 0xc0, !PT ;  /* 0x007fffff0b097812 */ /* 0x040fe400078ec0ff */
[----:B------:R-:W-:Y:S02]  /*0520*/  FSETP.NEU.FTZ.AND P0, PT, R11, R10, PT ;  /* 0x0000000a0b00720b */ /* 0x000fe40003f1d000 */
[----:B------:R-:W-:Y:S02]  /*0530*/  LOP3.LUT R10, R9, 0x800000, RZ, 0xfc, !PT ;  /* 0x00800000090a7812 */ /* 0x000fe400078efcff */
[----:B------:R-:W-:Y:S02]  /*0540*/  SEL R9, RZ, 0xffffffff, !P0 ;  /* 0xffffffffff097807 */ /* 0x000fe40004000000 */
[----:B------:R-:W-:-:S03]  /*0550*/  LOP3.LUT R8, R13, R10, RZ, 0xc0, !PT ;  /* 0x0000000a0d087212 */ /* 0x000fc600078ec0ff */
[----:B------:R-:W-:Y:S01]  /*0560*/  IMAD.MOV R9, RZ, RZ, -R9 ;  /* 0x000000ffff097224 */ /* 0x000fe200078e0a09 */
[----:B------:R-:W-:-:S04]  /*0570*/  SHF.R.U32.HI R8, RZ, R7, R8 ;  /* 0x00000007ff087219 */ /* 0x000fc80000011608 */
[----:B------:R-:W-:Y:S02]  /*0580*/  LOP3.LUT P1, RZ, R9, R7, R10, 0xf8, !PT ;  /* 0x0000000709ff7212 */ /* 0x000fe4000782f80a */
[C---:B------:R-:W-:Y:S02]  /*0590*/  LOP3.LUT P0, RZ, R8.reuse, 0x1, RZ, 0xc0, !PT ;  /* 0x0000000108ff7812 */ /* 0x040fe4000780c0ff */
[----:B------:R-:W-:-:S04]  /*05a0*/  LOP3.LUT P2, RZ, R8, 0x2, RZ, 0xc0, !PT ;  /* 0x0000000208ff7812 */ /* 0x000fc8000784c0ff */
[----:B------:R-:W-:Y:S02]  /*05b0*/  PLOP3.LUT P0, PT, P0, P1, P2, 0xe0, 0x0 ;  /* 0x000000000000781c */ /* 0x000fe40000703c20 */
[----:B------:R-:W-:Y:S02]  /*05c0*/  LOP3.LUT P1, RZ, R0, 0x7fffff, RZ, 0xc0, !PT ;  /* 0x007fffff00ff7812 */ /* 0x000fe4000782c0ff */
[----:B------:R-:W-:-:S05]  /*05d0*/  SEL R7, RZ, 0x1, !P0 ;  /* 0x00000001ff077807 */ /* 0x000fca0004000000 */
[----:B------:R-:W-:-:S05]  /*05e0*/  IMAD.MOV R7, RZ, RZ, -R7 ;  /* 0x000000ffff077224 */ /* 0x000fca00078e0a07 */
[----:B------:R-:W-:Y:S01]  /*05f0*/  ISETP.GE.AND P0, PT, R7, RZ, PT ;  /* 0x000000ff0700720c */ /* 0x000fe20003f06270 */
[----:B------:R-:W-:-:S05]  /*0600*/  VIADD R7, R2, 0xffffff04 ;  /* 0xffffff0402077836 */ /* 0x000fca0000000000 */
[----:B------:R-:W-:-:S07]  /*0610*/  SHF.R.U32.HI R7, RZ, R7, R10 ;  /* 0x00000007ff077219 */ /* 0x000fce000001160a */
[----:B------:R-:W-:-:S04]  /*0620*/  @!P0 VIADD R7, R7, 0x1 ;  /* 0x0000000107078836 */ /* 0x000fc80000000000 */
[----:B------:R-:W-:-:S05]  /*0630*/  @!P1 IMAD.SHL.U32 R7, R7, 0x2, RZ ;  /* 0x0000000207079824 */ /* 0x000fca00078e00ff */
[----:B------:R-:W-:Y:S01]  /*0640*/  LOP3.LUT R7, R7, 0x80000000, R0, 0xf8, !PT ;  /* 0x8000000007077812 */ /* 0x000fe200078ef800 */
[----:B------:R-:W-:Y:S06]  /*0650*/  BRA `(.L_x_9) ;  /* 0x0000000000047947 */ /* 0x000fec0003800000 */
.L_x_10:
[----:B------:R0:W1:Y:S02]  /*0660*/  MUFU.RCP R7, R0 ;  /* 0x0000000000077308 */ /* 0x0000640000001000 */
.L_x_9:
[----:B------:R-:W-:Y:S05]  /*0670*/  BSYNC.RECONVERGENT B1 ;  /* 0x0000000000017941 */ /* 0x000fea0003800200 */
.L_x_7:
[----:B-1----:R-:W-:Y:S02]  /*0680*/  IMAD.MOV.U32 R2, RZ, RZ, R7 ;  /* 0x000000ffff027224 */ /* 0x002fe400078e0007 */
[----:B------:R-:W-:-:S04]  /*0690*/  IMAD.MOV.U32 R7, RZ, RZ, 0x0 ;  /* 0x00000000ff077424 */ /* 0x000fc800078e00ff */
[----:B0-----:R-:W-:Y:S05]  /*06a0*/  RET.REL.NODEC R6 `(_Z6logNepPfS_i) ;  /* 0xfffffff806547950 */ /* 0x001fea0003c3ffff */
.L_x_11:
[----:B------:R-:W-:-:S00]  /*06b0*/  BRA `(.L_x_11) ;  /* 0xfffffffc00fc7947 */ /* 0x000fc0000383ffff */
[----:B------:R-:W-:-:S00]  /*06c0*/  NOP ;  /* 0x0000000000007918 */ /* 0x000fc00000000000 */
        /* <DEDUP_REMOVED lines=11> */
.L_x_12:


//--------------------- .nv.shared.reserved.0     --------------------------
	.section	.nv.shared.reserved.0,"aw",@nobits
	.weak		__nv_reservedSMEM_offset_0_alias
	.size		__nv_reservedSMEM_offset_0_alias, 0, 64
	.other		__nv_reservedSMEM_offset_0_alias,@"STO_CUDA_RESERVED_SHARED STV_DEFAULT"
__nv_reservedSMEM_offset_0_alias:
	.zero		0
	.zero		64


//--------------------- .nv.constant0._Z6logNepPfS_i --------------------------
	.section	.nv.constant0._Z6logNepPfS_i,"a",@progbits
	.sectionflags	@""
	.align	4
.nv.constant0._Z6logNepPfS_i:
	.zero		916


//--------------------- SYMBOLS --------------------------

	.type		.nv.reservedSmem.offset0,@object
	.size		.nv.reservedSmem.offset0,0x4
